	.headerflags	@"EF_CUDA_TEXMODE_UNIFIED EF_CUDA_64BIT_ADDRESS EF_CUDA_ACCELERATORS EF_CUDA_SM90 EF_CUDA_VIRTUAL_SM(EF_CUDA_SM90)"
	.elftype	@"ET_EXEC"


//--------------------- .nv.info                  --------------------------
	.section	.nv.info,"",@"SHT_CUDA_INFO"
	.align	4


	//----- nvinfo : EIATTR_REGCOUNT
	.align		4
        /*0000*/ 	.byte	0x04, 0x2f
        /*0002*/ 	.short	(.L_2 - .L_1)
	.align		4
.L_1:
        /*0004*/ 	.word	index@(triton_poi_fused__unsafe_index_elu_29)
        /*0008*/ 	.word	0x00000011


	//----- nvinfo : EIATTR_MIN_STACK_SIZE
	.align		4
.L_2:
        /*000c*/ 	.byte	0x04, 0x12
        /*000e*/ 	.short	(.L_4 - .L_3)
	.align		4
.L_3:
        /*0010*/ 	.word	index@(triton_poi_fused__unsafe_index_elu_29)
        /*0014*/ 	.word	0x00000000


	//----- nvinfo : EIATTR_FRAME_SIZE
	.align		4
.L_4:
        /*0018*/ 	.byte	0x04, 0x11
        /*001a*/ 	.short	(.L_6 - .L_5)
	.align		4
.L_5:
        /*001c*/ 	.word	index@(triton_poi_fused__unsafe_index_elu_29)
        /*0020*/ 	.word	0x00000000


	//----- nvinfo : EIATTR_MIN_STACK_SIZE
	.align		4
.L_6:
        /*0024*/ 	.byte	0x04, 0x12
        /*0026*/ 	.short	(.L_8 - .L_7)
	.align		4
.L_7:
        /*0028*/ 	.word	index@(triton_poi_fused__unsafe_index_elu_29)
        /*002c*/ 	.word	0x00000000
.L_8:


//--------------------- .nv.info.triton_poi_fused__unsafe_index_elu_29 --------------------------
	.section	.nv.info.triton_poi_fused__unsafe_index_elu_29,"",@"SHT_CUDA_INFO"
	.sectionflags	@""
	.align	4


	//----- nvinfo : EIATTR_CUDA_API_VERSION
	.align		4
        /*0000*/ 	.byte	0x04, 0x37
        /*0002*/ 	.short	(.L_10 - .L_9)
.L_9:
        /*0004*/ 	.word	0x0000007c


	//----- nvinfo : EIATTR_KPARAM_INFO
	.align		4
.L_10:
        /*0008*/ 	.byte	0x04, 0x17
        /*000a*/ 	.short	(.L_12 - .L_11)
.L_11:
        /*000c*/ 	.word	0x00000000
        /*0010*/ 	.short	0x0003
        /*0012*/ 	.short	0x0018
        /*0014*/ 	.byte	0x00, 0xf0, 0x11, 0x00


	//----- nvinfo : EIATTR_KPARAM_INFO
	.align		4
.L_12:
        /*0018*/ 	.byte	0x04, 0x17
        /*001a*/ 	.short	(.L_14 - .L_13)
.L_13:
        /*001c*/ 	.word	0x00000000
        /*0020*/ 	.short	0x0002
        /*0022*/ 	.short	0x0010
        /*0024*/ 	.byte	0x00, 0xf4, 0x21, 0x00


	//----- nvinfo : EIATTR_KPARAM_INFO
	.align		4
.L_14:
        /*0028*/ 	.byte	0x04, 0x17
        /*002a*/ 	.short	(.L_16 - .L_15)
.L_15:
        /*002c*/ 	.word	0x00000000
        /*0030*/ 	.short	0x0001
        /*0032*/ 	.short	0x0008
        /*0034*/ 	.byte	0x00, 0xf4, 0x21, 0x00


	//----- nvinfo : EIATTR_KPARAM_INFO
	.align		4
.L_16:
        /*0038*/ 	.byte	0x04, 0x17
        /*003a*/ 	.short	(.L_18 - .L_17)
.L_17:
        /*003c*/ 	.word	0x00000000
        /*0040*/ 	.short	0x0000
        /*0042*/ 	.short	0x0000
        /*0044*/ 	.byte	0x00, 0xf4, 0x21, 0x00


	//----- nvinfo : EIATTR_SPARSE_MMA_MASK
	.align		4
.L_18:
        /*0048*/ 	.byte	0x03, 0x50
        /*004a*/ 	.short	0x0000


	//----- nvinfo : EIATTR_MAXREG_COUNT
	.align		4
        /*004c*/ 	.byte	0x03, 0x1b
        /*004e*/ 	.short	0x00ff


	//----- nvinfo : EIATTR_EXIT_INSTR_OFFSETS
	.align		4
        /*0050*/ 	.byte	0x04, 0x1c
        /*0052*/ 	.short	(.L_20 - .L_19)


	//   ....[0]....
.L_19:
        /*0054*/ 	.word	0x000006a0


	//----- nvinfo : EIATTR_REQNTID
	.align		4
.L_20:
        /*0058*/ 	.byte	0x04, 0x10
        /*005a*/ 	.short	(.L_22 - .L_21)
.L_21:
        /*005c*/ 	.word	0x00000100
        /*0060*/ 	.word	0x00000001
        /*0064*/ 	.word	0x00000001


	//----- nvinfo : EIATTR_CBANK_PARAM_SIZE
	.align		4
.L_22:
        /*0068*/ 	.byte	0x03, 0x19
        /*006a*/ 	.short	0x001c


	//----- nvinfo : EIATTR_PARAM_CBANK
	.align		4
        /*006c*/ 	.byte	0x04, 0x0a
        /*006e*/ 	.short	(.L_24 - .L_23)
	.align		4
.L_23:
        /*0070*/ 	.word	index@(.nv.constant0.triton_poi_fused__unsafe_index_elu_29)
        /*0074*/ 	.short	0x0210
        /*0076*/ 	.short	0x001c


	//----- nvinfo : EIATTR_SW_WAR
	.align		4
.L_24:
        /*0078*/ 	.byte	0x04, 0x36
        /*007a*/ 	.short	(.L_26 - .L_25)
.L_25:
        /*007c*/ 	.word	0x00000008
.L_26:


//--------------------- .nv.callgraph             --------------------------
	.section	.nv.callgraph,"",@"SHT_CUDA_CALLGRAPH"
	.align	4
	.sectionentsize	8
	.align		4
        /*0000*/ 	.word	0x00000000
	.align		4
        /*0004*/ 	.word	0xffffffff
	.align		4
        /*0008*/ 	.word	0x00000000
	.align		4
        /*000c*/ 	.word	0xfffffffe
	.align		4
        /*0010*/ 	.word	0x00000000
	.align		4
        /*0014*/ 	.word	0xfffffffd
	.align		4
        /*0018*/ 	.word	0x00000000
	.align		4
        /*001c*/ 	.word	0xfffffffc


//--------------------- .nv.constant4             --------------------------
	.section	.nv.constant4,"a",@progbits
	.align	8
	.align		8
.nv.constant4:
        /*0000*/ 	.dword	_$_str


//--------------------- .text.triton_poi_fused__unsafe_index_elu_29 --------------------------
	.section	.text.triton_poi_fused__unsafe_index_elu_29,"ax",@progbits
	.align	128
        .global         triton_poi_fused__unsafe_index_elu_29
        .type           triton_poi_fused__unsafe_index_elu_29,@function
        .size           triton_poi_fused__unsafe_index_elu_29,(.L_x_1 - triton_poi_fused__unsafe_index_elu_29)
        .other          triton_poi_fused__unsafe_index_elu_29,@"STO_CUDA_ENTRY STV_DEFAULT"
triton_poi_fused__unsafe_index_elu_29:
.text.triton_poi_fused__unsafe_index_elu_29:
[----:B------:R-:W-:Y:S01]  /*0000*/  LDC R1, c[0x0][0x28] ;  /* 0x00000a00ff017b82 */ /* 0x000fe20000000800 */
[----:B------:R-:W1:Y:S07]  /*0010*/  S2R R0, SR_TID.X ;  /* 0x0000000000007919 */ /* 0x000e6e0000002100 */
[----:B------:R-:W2:Y:S01]  /*0020*/  LDC.64 R4, c[0x0][0x210] ;  /* 0x00008400ff047b82 */ /* 0x000ea20000000a00 */
[----:B------:R-:W-:Y:S01]  /*0030*/  ULDC.64 UR4, c[0x0][0x208] ;  /* 0x0000820000047ab9 */ /* 0x000fe20000000a00 */
[----:B------:R-:W-:Y:S01]  /*0040*/  ULDC.64 UR6, c[0x0][0x218] ;  /* 0x0000860000067ab9 */ /* 0x000fe20000000a00 */
[----:B------:R-:W3:Y:S01]  /*0050*/  S2R R11, SR_CTAID.X ;  /* 0x00000000000b7919 */ /* 0x000ee20000002500 */
[----:B-1----:R-:W-:-:S05]  /*0060*/  IMAD.SHL.U32 R0, R0, 0x2, RZ ;  /* 0x0000000200007824 */ /* 0x002fca00078e00ff */
[----:B------:R-:W-:-:S05]  /*0070*/  LOP3.LUT R0, R0, 0x1fe, RZ, 0xc0, !PT ;  /* 0x000001fe00007812 */ /* 0x000fca00078ec0ff */
[----:B---3--:R-:W-:-:S05]  /*0080*/  IMAD R0, R11, 0x200, R0 ;  /* 0x000002000b007824 */ /* 0x008fca00078e0200 */
[----:B------:R-:W-:-:S04]  /*0090*/  SHF.R.S32.HI R3, RZ, 0x1f, R0 ;  /* 0x0000001fff037819 */ /* 0x000fc80000011400 */
[----:B------:R-:W-:-:S04]  /*00a0*/  LEA.HI R3, R3, R0, RZ, 0x5 ;  /* 0x0000000003037211 */ /* 0x000fc800078f28ff */
[----:B------:R-:W-:Y:S02]  /*00b0*/  SHF.R.S32.HI R2, RZ, 0x5, R3 ;  /* 0x00000005ff027819 */ /* 0x000fe40000011403 */
[----:B------:R-:W-:Y:S02]  /*00c0*/  LOP3.LUT R9, R3, 0xffffffe0, RZ, 0xc0, !PT ;  /* 0xffffffe003097812 */ /* 0x000fe400078ec0ff */
[----:B------:R-:W-:-:S03]  /*00d0*/  LEA.HI R6, R2, R2, RZ, 0x5 ;  /* 0x0000000202067211 */ /* 0x000fc600078f28ff */
[----:B------:R-:W-:Y:S01]  /*00e0*/  IMAD.IADD R9, R0, 0x1, -R9 ;  /* 0x0000000100097824 */ /* 0x000fe200078e0a09 */
[----:B------:R-:W-:-:S05]  /*00f0*/  LOP3.LUT R7, R6, 0xffffffe0, RZ, 0xc0, !PT ;  /* 0xffffffe006077812 */ /* 0x000fca00078ec0ff */
[----:B------:R-:W-:-:S04]  /*0100*/  IMAD.IADD R7, R2, 0x1, -R7 ;  /* 0x0000000102077824 */ /* 0x000fc800078e0a07 */
[----:B--2---:R-:W-:-:S06]  /*0110*/  IMAD.WIDE R2, R7, 0x8, R4 ;  /* 0x0000000807027825 */ /* 0x004fcc00078e0204 */
[----:B------:R-:W2:Y:S01]  /*0120*/  LDG.E.EL.64 R2, desc[UR4][R2.64] ;  /* 0x0000000402027981 */ /* 0x000ea2000c2e1b00 */
[----:B------:R-:W-:-:S06]  /*0130*/  IMAD.WIDE R4, R9, 0x8, R4 ;  /* 0x0000000809047825 */ /* 0x000fcc00078e0204 */
[----:B------:R-:W3:Y:S01]  /*0140*/  LDG.E.EL.128 R4, desc[UR4][R4.64] ;  /* 0x0000000404047981 */ /* 0x000ee2000c2e1d00 */
[----:B------:R-:W-:Y:S02]  /*0150*/  SHF.R.S32.HI R10, RZ, 0x16, R11 ;  /* 0x00000016ff0a7819 */ /* 0x000fe4000001140b */
[----:B--2---:R-:W-:-:S04]  /*0160*/  SHF.R.U32.HI R9, RZ, 0x1b, R3 ;  /* 0x0000001bff097819 */ /* 0x004fc80000011603 */
[----:B------:R-:W-:Y:S02]  /*0170*/  LOP3.LUT R9, R9, 0x10, RZ, 0xc0, !PT ;  /* 0x0000001009097812 */ /* 0x000fe400078ec0ff */
[----:B---3--:R-:W-:Y:S02]  /*0180*/  LEA R12, P1, R4, UR6, 0x2 ;  /* 0x00000006040c7c11 */ /* 0x008fe4000f8210ff */
[----:B------:R-:W-:Y:S02]  /*0190*/  IADD3 R8, P0, R2, R9, RZ ;  /* 0x0000000902087210 */ /* 0x000fe40007f1e0ff */
[----:B------:R-:W-:Y:S02]  /*01a0*/  SHF.R.U32.HI R9, RZ, 0x19, R5 ;  /* 0x00000019ff097819 */ /* 0x000fe40000011605 */
[----:B------:R-:W-:Y:S01]  /*01b0*/  SHF.R.U32.HI R2, RZ, 0x19, R7 ;  /* 0x00000019ff027819 */ /* 0x000fe20000011607 */
[----:B------:R-:W-:Y:S01]  /*01c0*/  IMAD.X R13, RZ, RZ, R3, P0 ;  /* 0x000000ffff0d7224 */ /* 0x000fe200000e0603 */
[----:B------:R-:W-:-:S02]  /*01d0*/  SGXT R3, R10, 0x1 ;  /* 0x000000010a03781a */ /* 0x000fc40000000200 */
[----:B------:R-:W-:Y:S02]  /*01e0*/  LEA.HI.X R11, R4, UR7, R5, 0x2, P1 ;  /* 0x00000007040b7c11 */ /* 0x000fe400088f1405 */
[C---:B------:R-:W-:Y:S01]  /*01f0*/  SHF.L.U64.HI R10, R8.reuse, 0x6, R13 ;  /* 0x00000006080a7819 */ /* 0x040fe2000001020d */
[----:B------:R-:W-:Y:S01]  /*0200*/  IMAD.SHL.U32 R8, R8, 0x40, RZ ;  /* 0x0000004008087824 */ /* 0x000fe200078e00ff */
[----:B------:R-:W-:Y:S02]  /*0210*/  LOP3.LUT R9, R9, 0x40, RZ, 0xc0, !PT ;  /* 0x0000004009097812 */ /* 0x000fe400078ec0ff */
[----:B------:R-:W-:Y:S02]  /*0220*/  LEA.HI R3, R3, R0, RZ, 0xa ;  /* 0x0000000003037211 */ /* 0x000fe400078f50ff */
[----:B------:R-:W-:Y:S02]  /*0230*/  LEA R5, P2, R6, UR6, 0x2 ;  /* 0x0000000606057c11 */ /* 0x000fe4000f8410ff */
[----:B------:R-:W-:-:S02]  /*0240*/  LOP3.LUT R2, R2, 0x40, RZ, 0xc0, !PT ;  /* 0x0000004002027812 */ /* 0x000fc400078ec0ff */
[----:B------:R-:W-:Y:S02]  /*0250*/  IADD3 R4, P0, P1, R8, R12, R9 ;  /* 0x0000000c08047210 */ /* 0x000fe4000791e009 */
[----:B------:R-:W-:Y:S02]  /*0260*/  SHF.R.S32.HI R3, RZ, 0xa, R3 ;  /* 0x0000000aff037819 */ /* 0x000fe40000011403 */
[----:B------:R-:W-:Y:S02]  /*0270*/  LEA.HI.X R7, R6, UR7, R7, 0x2, P2 ;  /* 0x0000000706077c11 */ /* 0x000fe400090f1407 */
[----:B------:R-:W-:Y:S01]  /*0280*/  IADD3 R6, P2, P3, R8, R5, R2 ;  /* 0x0000000508067210 */ /* 0x000fe20007b5e002 */
[----:B------:R-:W-:Y:S01]  /*0290*/  IMAD.SHL.U32 R3, R3, 0x100, RZ ;  /* 0x0000010003037824 */ /* 0x000fe200078e00ff */
[C---:B------:R-:W-:Y:S02]  /*02a0*/  IADD3.X R5, R10.reuse, R11, RZ, P0, P1 ;  /* 0x0000000b0a057210 */ /* 0x040fe400007e24ff */
[----:B------:R-:W-:Y:S01]  /*02b0*/  IADD3.X R7, R10, R7, RZ, P2, P3 ;  /* 0x000000070a077210 */ /* 0x000fe200017e64ff */
[----:B------:R-:W-:-:S04]  /*02c0*/  IMAD.WIDE R4, R3, 0x4, R4 ;  /* 0x0000000403047825 */ /* 0x000fc800078e0204 */
[----:B------:R-:W-:Y:S01]  /*02d0*/  IMAD.WIDE R6, R3, 0x4, R6 ;  /* 0x0000000403067825 */ /* 0x000fe200078e0206 */
[----:B------:R-:W2:Y:S04]  /*02e0*/  LDG.E.EL R2, desc[UR4][R4.64] ;  /* 0x0000000404027981 */ /* 0x000ea8000c2e1900 */
[----:B------:R-:W3:Y:S01]  /*02f0*/  LDG.E.EL R3, desc[UR4][R6.64] ;  /* 0x0000000406037981 */ /* 0x000ee2000c2e1900 */
[C---:B--2---:R-:W-:Y:S01]  /*0300*/  FMUL R8, R2.reuse, 1.4426950216293334961 ;  /* 0x3fb8aa3b02087820 */ /* 0x044fe20000400000 */
[----:B------:R-:W-:Y:S01]  /*0310*/  FADD.FTZ R9, |R2|, -RZ ;  /* 0x800000ff02097221 */ /* 0x000fe20000010200 */
[C---:B---3--:R-:W-:Y:S01]  /*0320*/  FMUL R10, R3.reuse, 1.4426950216293334961 ;  /* 0x3fb8aa3b030a7820 */ /* 0x048fe20000400000 */
[----:B------:R-:W-:-:S03]  /*0330*/  FADD.FTZ R11, |R3|, -RZ ;  /* 0x800000ff030b7221 */ /* 0x000fc60000010200 */
[----:B------:R-:W1:Y:S01]  /*0340*/  FRND R8, R8 ;  /* 0x0000000800087307 */ /* 0x000e620000201000 */
[----:B------:R-:W-:Y:S02]  /*0350*/  FSETP.GEU.AND P0, PT, R9, 0.40999999642372131348, PT ;  /* 0x3ed1eb850900780b */ /* 0x000fe40003f0e000 */
[----:B------:R-:W-:-:S05]  /*0360*/  FSETP.GEU.AND P1, PT, R11, 0.40999999642372131348, PT ;  /* 0x3ed1eb850b00780b */ /* 0x000fca0003f2e000 */
[----:B------:R-:W2:Y:S01]  /*0370*/  FRND R10, R10 ;  /* 0x0000000a000a7307 */ /* 0x000ea20000201000 */
[----:B-1----:R-:W-:Y:S01]  /*0380*/  FSEL R9, R8, RZ, P0 ;  /* 0x000000ff08097208 */ /* 0x002fe20000000000 */
[----:B------:R-:W-:Y:S01]  /*0390*/  IMAD.MOV.U32 R8, RZ, RZ, 0x3ab5ebe6 ;  /* 0x3ab5ebe6ff087424 */ /* 0x000fe200078e00ff */
[----:B------:R-:W-:Y:S02]  /*03a0*/  FSETP.NEU.AND P0, PT, R3, RZ, PT ;  /* 0x000000ff0300720b */ /* 0x000fe40003f0d000 */
[C---:B------:R-:W-:Y:S01]  /*03b0*/  FSETP.NEU.AND P4, PT, R9.reuse, 128, PT ;  /* 0x430000000900780b */ /* 0x040fe20003f8d000 */
[----:B------:R-:W-:Y:S01]  /*03c0*/  FFMA.FTZ R6, -R9, 0.693145751953125, R2 ;  /* 0x3f31720009067823 */ /* 0x000fe20000010102 */
[----:B--2---:R-:W-:-:S03]  /*03d0*/  FSEL R12, R10, RZ, P1 ;  /* 0x000000ff0a0c7208 */ /* 0x004fc60000800000 */
[C---:B------:R-:W-:Y:S01]  /*03e0*/  FFMA.FTZ R6, -R9.reuse, 1.428606765330187045e-06, R6 ;  /* 0x35bfbe8e09067823 */ /* 0x040fe20000010106 */
[----:B------:R-:W-:Y:S02]  /*03f0*/  FSEL R4, R9, 127, P4 ;  /* 0x42fe000009047808 */ /* 0x000fe40002000000 */
[C---:B------:R-:W-:Y:S01]  /*0400*/  FSETP.NEU.AND P2, PT, R12.reuse, 128, PT ;  /* 0x430000000c00780b */ /* 0x040fe20003f4d000 */
[----:B------:R-:W-:Y:S01]  /*0410*/  FFMA.FTZ R5, -R12, 0.693145751953125, R3 ;  /* 0x3f3172000c057823 */ /* 0x000fe20000010103 */
[-C--:B------:R-:W-:Y:S01]  /*0420*/  FFMA.FTZ R7, R6, R8.reuse, 0.0083824126049876213074 ;  /* 0x3c09566306077423 */ /* 0x080fe20000010008 */
[----:B------:R-:W-:Y:S02]  /*0430*/  FSETP.NEU.AND P1, PT, R2, RZ, PT ;  /* 0x000000ff0200720b */ /* 0x000fe40003f2d000 */
[C---:B------:R-:W-:Y:S01]  /*0440*/  FFMA.FTZ R9, -R12.reuse, 1.428606765330187045e-06, R5 ;  /* 0x35bfbe8e0c097823 */ /* 0x040fe20000010105 */
[----:B------:R-:W-:Y:S01]  /*0450*/  FSEL R12, R12, 127, P2 ;  /* 0x42fe00000c0c7808 */ /* 0x000fe20001000000 */
[----:B------:R-:W-:Y:S01]  /*0460*/  FFMA.FTZ R7, R6, R7, 0.041667830199003219604 ;  /* 0x3d2aabe306077423 */ /* 0x000fe20000010007 */
[----:B------:R-:W1:Y:S01]  /*0470*/  MUFU.EX2 R5, R4 ;  /* 0x0000000400057308 */ /* 0x000e620000000800 */
[----:B------:R-:W-:Y:S01]  /*0480*/  FFMA.FTZ R8, R9, R8, 0.0083824126049876213074 ;  /* 0x3c09566309087423 */ /* 0x000fe20000010008 */
[----:B------:R-:W-:Y:S01]  /*0490*/  FSETP.GT.AND P3, PT, R12, 128, PT ;  /* 0x430000000c00780b */ /* 0x000fe20003f64000 */
[----:B------:R-:W-:-:S02]  /*04a0*/  FFMA.FTZ R7, R6, R7, 0.16666397452354431152 ;  /* 0x3e2aa9f606077423 */ /* 0x000fc40000010007 */
[C---:B------:R-:W-:Y:S02]  /*04b0*/  FFMA.FTZ R10, R9.reuse, R8, 0.041667830199003219604 ;  /* 0x3d2aabe3090a7423 */ /* 0x040fe40000010008 */
[C---:B------:R-:W-:Y:S01]  /*04c0*/  FFMA.FTZ R7, R6.reuse, R7, 0.49999994039535522461 ;  /* 0x3efffffe06077423 */ /* 0x040fe20000010007 */
[----:B------:R-:W2:Y:S01]  /*04d0*/  MUFU.EX2 R8, R12 ;  /* 0x0000000c00087308 */ /* 0x000ea20000000800 */
[C---:B------:R-:W-:Y:S02]  /*04e0*/  FFMA.FTZ R10, R9.reuse, R10, 0.16666397452354431152 ;  /* 0x3e2aa9f6090a7423 */ /* 0x040fe4000001000a */
[----:B------:R-:W-:Y:S02]  /*04f0*/  FMUL R7, R6, R7 ;  /* 0x0000000706077220 */ /* 0x000fe40000400000 */
[----:B------:R-:W-:-:S04]  /*0500*/  FFMA.FTZ R10, R9, R10, 0.49999994039535522461 ;  /* 0x3efffffe090a7423 */ /* 0x000fc8000001000a */
[C---:B------:R-:W-:Y:S01]  /*0510*/  FMUL R14, R9.reuse, R10 ;  /* 0x0000000a090e7220 */ /* 0x040fe20000400000 */
[----:B------:R-:W-:Y:S02]  /*0520*/  FFMA.FTZ R10, R6, R7, R6 ;  /* 0x00000007060a7223 */ /* 0x000fe40000010006 */
[----:B------:R-:W3:Y:S01]  /*0530*/  LDC.64 R6, c[0x0][0x220] ;  /* 0x00008800ff067b82 */ /* 0x000ee20000000a00 */
[----:B------:R-:W-:Y:S01]  /*0540*/  FFMA.FTZ R9, R9, R14, R9 ;  /* 0x0000000e09097223 */ /* 0x000fe20000010009 */
[----:B-1----:R-:W-:Y:S01]  /*0550*/  FADD R14, R5, -1 ;  /* 0xbf800000050e7421 */ /* 0x002fe20000000000 */
[----:B--2---:R-:W-:-:S03]  /*0560*/  FADD R11, R8, -1 ;  /* 0xbf800000080b7421 */ /* 0x004fc60000000000 */
[----:B------:R-:W-:Y:S01]  /*0570*/  FFMA.FTZ R5, R5, R10, R14 ;  /* 0x0000000a05057223 */ /* 0x000fe2000001000e */
[----:B------:R-:W-:Y:S01]  /*0580*/  FFMA.FTZ R8, R8, R9, R11 ;  /* 0x0000000908087223 */ /* 0x000fe2000001000b */
[----:B------:R-:W-:Y:S02]  /*0590*/  FADD R9, R2, R2 ;  /* 0x0000000202097221 */ /* 0x000fe40000000000 */
[----:B------:R-:W-:Y:S01]  /*05a0*/  @!P4 FADD R5, R5, R5 ;  /* 0x000000050505c221 */ /* 0x000fe20000000000 */
[----:B------:R-:W-:Y:S01]  /*05b0*/  @!P2 FADD R8, R8, R8 ;  /* 0x000000080808a221 */ /* 0x000fe20000000000 */
[----:B------:R-:W-:Y:S02]  /*05c0*/  FSETP.GT.AND P4, PT, R4, 128, PT ;  /* 0x430000000400780b */ /* 0x000fe40003f84000 */
[----:B------:R-:W-:Y:S02]  /*05d0*/  FSETP.GEU.AND P2, PT, R12, -25, PT ;  /* 0xc1c800000c00780b */ /* 0x000fe40003f4e000 */
[----:B------:R-:W-:-:S02]  /*05e0*/  FSEL R8, R8, +INF , !P3 ;  /* 0x7f80000008087808 */ /* 0x000fc40005800000 */
[----:B------:R-:W-:Y:S02]  /*05f0*/  FSETP.GEU.AND P3, PT, R4, -25, PT ;  /* 0xc1c800000400780b */ /* 0x000fe40003f6e000 */
[----:B------:R-:W-:Y:S02]  /*0600*/  FSEL R5, R5, +INF , !P4 ;  /* 0x7f80000005057808 */ /* 0x000fe40006000000 */
[----:B------:R-:W-:Y:S01]  /*0610*/  FSEL R8, R8, -1, P2 ;  /* 0xbf80000008087808 */ /* 0x000fe20001000000 */
[----:B------:R-:W-:Y:S01]  /*0620*/  @!P0 FADD R8, R3, R3 ;  /* 0x0000000303088221 */ /* 0x000fe20000000000 */
[----:B------:R-:W-:Y:S01]  /*0630*/  @P1 FSEL R9, R5, -1, P3 ;  /* 0xbf80000005091808 */ /* 0x000fe20001800000 */
[----:B---3--:R-:W-:Y:S01]  /*0640*/  IMAD.WIDE R6, R0, 0x4, R6 ;  /* 0x0000000400067825 */ /* 0x008fe200078e0206 */
[----:B------:R-:W-:Y:S02]  /*0650*/  FSETP.GT.AND P1, PT, R2, RZ, PT ;  /* 0x000000ff0200720b */ /* 0x000fe40003f24000 */
[----:B------:R-:W-:-:S02]  /*0660*/  FSETP.GT.AND P0, PT, R3, RZ, PT ;  /* 0x000000ff0300720b */ /* 0x000fc40003f04000 */
[----:B------:R-:W-:Y:S02]  /*0670*/  FSEL R2, R2, R9, P1 ;  /* 0x0000000902027208 */ /* 0x000fe40000800000 */
[----:B------:R-:W-:-:S05]  /*0680*/  FSEL R3, R3, R8, P0 ;  /* 0x0000000803037208 */ /* 0x000fca0000000000 */
[----:B------:R-:W-:Y:S01]  /*0690*/  STG.E.64 desc[UR4][R6.64], R2 ;  /* 0x0000000206007986 */ /* 0x000fe2000c101b04 */
[----:B------:R-:W-:Y:S05]  /*06a0*/  EXIT ;  /* 0x000000000000794d */ /* 0x000fea0003800000 */
.L_x_0:
[----:B------:R-:W-:-:S00]  /*06b0*/  BRA `(.L_x_0) ;  /* 0xfffffffc00fc7947 */ /* 0x000fc0000383ffff */
[----:B------:R-:W-:-:S00]  /*06c0*/  NOP ;  /* 0x0000000000007918 */ /* 0x000fc00000000000 */
        /* <DEDUP_REMOVED lines=11> */
.L_x_1:


//--------------------- .nv.global.init           --------------------------
	.section	.nv.global.init,"aw",@progbits
.nv.global.init:
	.type		_$_str,@object
	.size		_$_str,(.L_0 - _$_str)
_$_str:
        /*0000*/ 	.byte	0x5f, 0x5f, 0x43, 0x55, 0x44, 0x41, 0x5f, 0x46, 0x54, 0x5a, 0x00
.L_0:


//--------------------- .nv.constant0.triton_poi_fused__unsafe_index_elu_29 --------------------------
	.section	.nv.constant0.triton_poi_fused__unsafe_index_elu_29,"a",@progbits
	.sectionflags	@""
	.align	4
.nv.constant0.triton_poi_fused__unsafe_index_elu_29:
	.zero		556
